//
// Generated by NVIDIA NVVM Compiler
//
// Compiler Build ID: CL-36424714
// Cuda compilation tools, release 13.0, V13.0.88
// Based on NVVM 20.0.0
//

.version 9.0
.target sm_100
.address_size 64

	// .globl	_Z2p1PiiS_

.visible .entry _Z2p1PiiS_(
	.param .u64 .ptr .align 1 _Z2p1PiiS__param_0,
	.param .u32 _Z2p1PiiS__param_1,
	.param .u64 .ptr .align 1 _Z2p1PiiS__param_2
)
{
	.reg .pred 	%p<3>;
	.reg .b32 	%r<10>;
	.reg .b64 	%rd<8>;

	ld.param.u64 	%rd3, [_Z2p1PiiS__param_0];
	ld.param.u32 	%r5, [_Z2p1PiiS__param_1];
	ld.param.u64 	%rd4, [_Z2p1PiiS__param_2];
	mov.u32 	%r9, %tid.x;
	setp.ge.s32 	%p1, %r9, %r5;
	@%p1 bra 	$L__BB0_3;
	mov.u32 	%r2, %ntid.x;
	cvta.to.global.u64 	%rd1, %rd3;
	cvta.to.global.u64 	%rd2, %rd4;
$L__BB0_2:
	mul.wide.s32 	%rd5, %r9, 4;
	add.s64 	%rd6, %rd1, %rd5;
	ld.global.u32 	%r6, [%rd6+4];
	ld.global.u32 	%r7, [%rd6];
	sub.s32 	%r8, %r6, %r7;
	add.s64 	%rd7, %rd2, %rd5;
	st.global.u32 	[%rd7], %r8;
	add.s32 	%r9, %r9, %r2;
	setp.lt.s32 	%p2, %r9, %r5;
	@%p2 bra 	$L__BB0_2;
$L__BB0_3:
	ret;

}
	// .globl	_Z4p2_3PiS_S_S_iS_S_
.visible .entry _Z4p2_3PiS_S_S_iS_S_(
	.param .u64 .ptr .align 1 _Z4p2_3PiS_S_S_iS_S__param_0,
	.param .u64 .ptr .align 1 _Z4p2_3PiS_S_S_iS_S__param_1,
	.param .u64 .ptr .align 1 _Z4p2_3PiS_S_S_iS_S__param_2,
	.param .u64 .ptr .align 1 _Z4p2_3PiS_S_S_iS_S__param_3,
	.param .u32 _Z4p2_3PiS_S_S_iS_S__param_4,
	.param .u64 .ptr .align 1 _Z4p2_3PiS_S_S_iS_S__param_5,
	.param .u64 .ptr .align 1 _Z4p2_3PiS_S_S_iS_S__param_6
)
{
	.reg .pred 	%p<5>;
	.reg .b32 	%r<35>;
	.reg .b64 	%rd<24>;

	ld.param.u64 	%rd15, [_Z4p2_3PiS_S_S_iS_S__param_0];
	ld.param.u64 	%rd10, [_Z4p2_3PiS_S_S_iS_S__param_1];
	ld.param.u64 	%rd11, [_Z4p2_3PiS_S_S_iS_S__param_2];
	ld.param.u64 	%rd12, [_Z4p2_3PiS_S_S_iS_S__param_3];
	ld.param.u32 	%r12, [_Z4p2_3PiS_S_S_iS_S__param_4];
	ld.param.u64 	%rd13, [_Z4p2_3PiS_S_S_iS_S__param_5];
	ld.param.u64 	%rd14, [_Z4p2_3PiS_S_S_iS_S__param_6];
	cvta.to.global.u64 	%rd1, %rd15;
	mov.u32 	%r31, %tid.x;
	setp.ge.s32 	%p1, %r31, %r12;
	@%p1 bra 	$L__BB1_5;
	mov.u32 	%r2, %ntid.x;
	cvta.to.global.u64 	%rd2, %rd13;
	cvta.to.global.u64 	%rd3, %rd14;
	cvta.to.global.u64 	%rd4, %rd11;
	cvta.to.global.u64 	%rd5, %rd10;
	cvta.to.global.u64 	%rd6, %rd12;
$L__BB1_2:
	mul.wide.s32 	%rd16, %r31, 4;
	add.s64 	%rd7, %rd2, %rd16;
	mov.b32 	%r13, 0;
	st.global.u32 	[%rd7], %r13;
	add.s64 	%rd8, %rd3, %rd16;
	st.global.u32 	[%rd8], %r13;
	add.s64 	%rd9, %rd4, %rd16;
	ld.global.u32 	%r33, [%rd9];
	ld.global.u32 	%r14, [%rd9+4];
	setp.ge.s32 	%p2, %r33, %r14;
	ld.global.u32 	%r34, [%rd7];
	@%p2 bra 	$L__BB1_4;
$L__BB1_3:
	mul.wide.s32 	%rd17, %r33, 4;
	add.s64 	%rd18, %rd6, %rd17;
	ld.global.u32 	%r15, [%rd18];
	mul.wide.s32 	%rd19, %r15, 4;
	add.s64 	%rd20, %rd1, %rd19;
	ld.global.u32 	%r16, [%rd20];
	add.s32 	%r34, %r34, %r16;
	st.global.u32 	[%rd7], %r34;
	add.s32 	%r33, %r33, 1;
	ld.global.u32 	%r17, [%rd9+4];
	setp.lt.s32 	%p3, %r33, %r17;
	@%p3 bra 	$L__BB1_3;
$L__BB1_4:
	add.s64 	%rd22, %rd1, %rd16;
	ld.global.u32 	%r18, [%rd22];
	add.s64 	%rd23, %rd5, %rd16;
	ld.global.u32 	%r19, [%rd23];
	shl.b32 	%r20, %r19, 1;
	add.s32 	%r21, %r20, %r18;
	sub.s32 	%r22, %r34, %r21;
	st.global.u32 	[%rd7], %r22;
	ld.global.u32 	%r23, [%rd22];
	add.s32 	%r24, %r23, -1;
	mul.lo.s32 	%r25, %r24, %r23;
	shr.u32 	%r26, %r25, 31;
	add.s32 	%r27, %r25, %r26;
	shr.s32 	%r28, %r27, 1;
	ld.global.u32 	%r29, [%rd23];
	sub.s32 	%r30, %r28, %r29;
	st.global.u32 	[%rd8], %r30;
	add.s32 	%r31, %r31, %r2;
	setp.lt.s32 	%p4, %r31, %r12;
	@%p4 bra 	$L__BB1_2;
$L__BB1_5:
	ret;

}
	// .globl	_Z2c3PiiS_S_
.visible .entry _Z2c3PiiS_S_(
	.param .u64 .ptr .align 1 _Z2c3PiiS_S__param_0,
	.param .u32 _Z2c3PiiS_S__param_1,
	.param .u64 .ptr .align 1 _Z2c3PiiS_S__param_2,
	.param .u64 .ptr .align 1 _Z2c3PiiS_S__param_3
)
{
	.reg .pred 	%p<11>;
	.reg .b32 	%r<52>;
	.reg .b64 	%rd<18>;

	ld.param.u64 	%rd6, [_Z2c3PiiS_S__param_0];
	ld.param.u32 	%r29, [_Z2c3PiiS_S__param_1];
	ld.param.u64 	%rd7, [_Z2c3PiiS_S__param_2];
	ld.param.u64 	%rd5, [_Z2c3PiiS_S__param_3];
	cvta.to.global.u64 	%rd1, %rd7;
	cvta.to.global.u64 	%rd2, %rd6;
	mov.u32 	%r41, %tid.x;
	setp.ge.s32 	%p1, %r41, %r29;
	@%p1 bra 	$L__BB2_15;
	mov.u32 	%r2, %ntid.x;
	cvta.to.global.u64 	%rd3, %rd5;
$L__BB2_2:
	mul.wide.s32 	%rd8, %r41, 4;
	add.s64 	%rd4, %rd3, %rd8;
	mov.b32 	%r51, 0;
	st.global.u32 	[%rd4], %r51;
	add.s64 	%rd9, %rd2, %rd8;
	ld.global.u32 	%r4, [%rd9];
	ld.global.u32 	%r5, [%rd9+4];
	sub.s32 	%r6, %r5, %r4;
	setp.le.s32 	%p2, %r5, %r4;
	@%p2 bra 	$L__BB2_14;
	mov.b32 	%r47, 0;
	mov.u32 	%r43, %r4;
$L__BB2_4:
	mul.wide.s32 	%rd10, %r43, 4;
	add.s64 	%rd11, %rd1, %rd10;
	ld.global.u32 	%r32, [%rd11];
	mul.wide.s32 	%rd12, %r32, 4;
	add.s64 	%rd13, %rd2, %rd12;
	ld.global.u32 	%r9, [%rd13];
	ld.global.u32 	%r33, [%rd13+4];
	sub.s32 	%r34, %r33, %r9;
	min.s32 	%r35, %r6, %r34;
	setp.lt.s32 	%p3, %r35, 1;
	@%p3 bra 	$L__BB2_12;
	mov.b32 	%r49, 0;
	mov.u32 	%r48, %r49;
$L__BB2_6:
	add.s32 	%r37, %r48, %r4;
	mul.wide.s32 	%rd14, %r37, 4;
	add.s64 	%rd15, %rd1, %rd14;
	ld.global.u32 	%r14, [%rd15];
	add.s32 	%r38, %r49, %r9;
	mul.wide.s32 	%rd16, %r38, 4;
	add.s64 	%rd17, %rd1, %rd16;
	ld.global.u32 	%r15, [%rd17];
	setp.ne.s32 	%p4, %r14, %r15;
	@%p4 bra 	$L__BB2_8;
	add.s32 	%r47, %r47, 1;
	st.global.u32 	[%rd4], %r47;
	add.s32 	%r48, %r48, 1;
	add.s32 	%r49, %r49, 1;
	bra.uni 	$L__BB2_11;
$L__BB2_8:
	setp.le.s32 	%p5, %r14, %r15;
	@%p5 bra 	$L__BB2_10;
	add.s32 	%r49, %r49, 1;
	bra.uni 	$L__BB2_11;
$L__BB2_10:
	add.s32 	%r48, %r48, 1;
$L__BB2_11:
	setp.lt.s32 	%p6, %r48, %r6;
	setp.lt.s32 	%p7, %r49, %r34;
	and.pred  	%p8, %p6, %p7;
	@%p8 bra 	$L__BB2_6;
$L__BB2_12:
	add.s32 	%r43, %r43, 1;
	setp.ne.s32 	%p9, %r43, %r5;
	@%p9 bra 	$L__BB2_4;
	shr.u32 	%r39, %r47, 31;
	add.s32 	%r40, %r47, %r39;
	shr.s32 	%r51, %r40, 1;
$L__BB2_14:
	st.global.u32 	[%rd4], %r51;
	add.s32 	%r41, %r41, %r2;
	setp.lt.s32 	%p10, %r41, %r29;
	@%p10 bra 	$L__BB2_2;
$L__BB2_15:
	ret;

}


// ===== COMPILED SASS (sm_100) =====

	.target	sm_100

	.elftype	@"ET_EXEC"


//--------------------- .note.nv.tkinfo           --------------------------
	.section	.note.nv.tkinfo,"",@"SHT_NOTE"
	.sectionflags	@"SHF_NOTE_NV_TKINFO"
	.tkinfo
        /*0018*/ 	.word	0x00000002
        /*0030*/ 	.string	""
        /*0030*/ 	.string	"ptxas"
        /*0030*/ 	.string	"Cuda compilation tools, release 13.0, V13.0.88"
        /*0030*/ 	.string	"Build cuda_13.0.r13.0/compiler.36424714_0"
        /*0030*/ 	.string	"-arch sm_100 -m 64 "



//--------------------- .note.nv.cuinfo           --------------------------
	.section	.note.nv.cuinfo,"",@"SHT_NOTE"
	.sectionflags	@"SHF_NOTE_NV_CUINFO"
        /*0018*/ 	.short	0x0002
        /*001a*/ 	.short	0x0064
        /*001c*/ 	.short	0x0082
	.zero		2


//--------------------- .nv.info                  --------------------------
	.section	.nv.info,"",@"SHT_CUDA_INFO"
	.align	4


	//----- nvinfo : EIATTR_REGCOUNT
	.align		4
        /*0000*/ 	.byte	0x04, 0x2f
        /*0002*/ 	.short	(.L_1 - .L_0)
	.align		4
.L_0:
        /*0004*/ 	.word	index@(_Z2p1PiiS_)
        /*0008*/ 	.word	0x00000010


	//----- nvinfo : EIATTR_FRAME_SIZE
	.align		4
.L_1:
        /*000c*/ 	.byte	0x04, 0x11
        /*000e*/ 	.short	(.L_3 - .L_2)
	.align		4
.L_2:
        /*0010*/ 	.word	index@(_Z2p1PiiS_)
        /*0014*/ 	.word	0x00000000


	//----- nvinfo : EIATTR_REGCOUNT
	.align		4
.L_3:
        /*0018*/ 	.byte	0x04, 0x2f
        /*001a*/ 	.short	(.L_5 - .L_4)
	.align		4
.L_4:
        /*001c*/ 	.word	index@(_Z4p2_3PiS_S_S_iS_S_)
        /*0020*/ 	.word	0x00000016


	//----- nvinfo : EIATTR_FRAME_SIZE
	.align		4
.L_5:
        /*0024*/ 	.byte	0x04, 0x11
        /*0026*/ 	.short	(.L_7 - .L_6)
	.align		4
.L_6:
        /*0028*/ 	.word	index@(_Z4p2_3PiS_S_S_iS_S_)
        /*002c*/ 	.word	0x00000000


	//----- nvinfo : EIATTR_REGCOUNT
	.align		4
.L_7:
        /*0030*/ 	.byte	0x04, 0x2f
        /*0032*/ 	.short	(.L_9 - .L_8)
	.align		4
.L_8:
        /*0034*/ 	.word	index@(_Z2c3PiiS_S_)
        /*0038*/ 	.word	0x00000015


	//----- nvinfo : EIATTR_FRAME_SIZE
	.align		4
.L_9:
        /*003c*/ 	.byte	0x04, 0x11
        /*003e*/ 	.short	(.L_11 - .L_10)
	.align		4
.L_10:
        /*0040*/ 	.word	index@(_Z2c3PiiS_S_)
        /*0044*/ 	.word	0x00000000


	//----- nvinfo : EIATTR_MIN_STACK_SIZE
	.align		4
.L_11:
        /*0048*/ 	.byte	0x04, 0x12
        /*004a*/ 	.short	(.L_13 - .L_12)
	.align		4
.L_12:
        /*004c*/ 	.word	index@(_Z2c3PiiS_S_)
        /*0050*/ 	.word	0x00000000


	//----- nvinfo : EIATTR_MIN_STACK_SIZE
	.align		4
.L_13:
        /*0054*/ 	.byte	0x04, 0x12
        /*0056*/ 	.short	(.L_15 - .L_14)
	.align		4
.L_14:
        /*0058*/ 	.word	index@(_Z4p2_3PiS_S_S_iS_S_)
        /*005c*/ 	.word	0x00000000


	//----- nvinfo : EIATTR_MIN_STACK_SIZE
	.align		4
.L_15:
        /*0060*/ 	.byte	0x04, 0x12
        /*0062*/ 	.short	(.L_17 - .L_16)
	.align		4
.L_16:
        /*0064*/ 	.word	index@(_Z2p1PiiS_)
        /*0068*/ 	.word	0x00000000
.L_17:


//--------------------- .nv.compat                --------------------------
	.section	.nv.compat,"",@"SHT_CUDA_COMPAT_INFO"
	.align	4
        /*0000*/ 	.byte	0x02, 0x09, 0x00, 0x00, 0x02, 0x02, 0x01, 0x00, 0x02, 0x05, 0x05, 0x00, 0x03, 0x07, 0x01, 0x01
        /*0010*/ 	.byte	0x02, 0x03, 0x00, 0x00, 0x02, 0x06, 0x01, 0x00, 0x04, 0x0b, 0x08, 0x00, 0x09, 0x00, 0x00, 0x00
        /*0020*/ 	.byte	0x00, 0x00, 0x00, 0x00


//--------------------- .nv.info._Z2c3PiiS_S_     --------------------------
	.section	.nv.info._Z2c3PiiS_S_,"",@"SHT_CUDA_INFO"
	.sectionflags	@""
	.align	4


	//----- nvinfo : EIATTR_CUDA_API_VERSION
	.align		4
        /*0000*/ 	.byte	0x04, 0x37
        /*0002*/ 	.short	(.L_19 - .L_18)
.L_18:
        /*0004*/ 	.word	0x00000082


	//----- nvinfo : EIATTR_KPARAM_INFO
	.align		4
.L_19:
        /*0008*/ 	.byte	0x04, 0x17
        /*000a*/ 	.short	(.L_21 - .L_20)
.L_20:
        /*000c*/ 	.word	0x00000000
        /*0010*/ 	.short	0x0003
        /*0012*/ 	.short	0x0018
        /*0014*/ 	.byte	0x00, 0xf5, 0x21, 0x00


	//----- nvinfo : EIATTR_KPARAM_INFO
	.align		4
.L_21:
        /*0018*/ 	.byte	0x04, 0x17
        /*001a*/ 	.short	(.L_23 - .L_22)
.L_22:
        /*001c*/ 	.word	0x00000000
        /*0020*/ 	.short	0x0002
        /*0022*/ 	.short	0x0010
        /*0024*/ 	.byte	0x00, 0xf5, 0x21, 0x00


	//----- nvinfo : EIATTR_KPARAM_INFO
	.align		4
.L_23:
        /*0028*/ 	.byte	0x04, 0x17
        /*002a*/ 	.short	(.L_25 - .L_24)
.L_24:
        /*002c*/ 	.word	0x00000000
        /*0030*/ 	.short	0x0001
        /*0032*/ 	.short	0x0008
        /*0034*/ 	.byte	0x00, 0xf0, 0x11, 0x00


	//----- nvinfo : EIATTR_KPARAM_INFO
	.align		4
.L_25:
        /*0038*/ 	.byte	0x04, 0x17
        /*003a*/ 	.short	(.L_27 - .L_26)
.L_26:
        /*003c*/ 	.word	0x00000000
        /*0040*/ 	.short	0x0000
        /*0042*/ 	.short	0x0000
        /*0044*/ 	.byte	0x00, 0xf5, 0x21, 0x00


	//----- nvinfo : EIATTR_SPARSE_MMA_MASK
	.align		4
.L_27:
        /*0048*/ 	.byte	0x03, 0x50
        /*004a*/ 	.short	0x0000


	//----- nvinfo : EIATTR_MAXREG_COUNT
	.align		4
        /*004c*/ 	.byte	0x03, 0x1b
        /*004e*/ 	.short	0x00ff


	//----- nvinfo : EIATTR_MERCURY_ISA_VERSION
	.align		4
        /*0050*/ 	.byte	0x03, 0x5f
        /*0052*/ 	.short	0x0101


	//----- nvinfo : EIATTR_VRC_CTA_INIT_COUNT
	.align		4
        /*0054*/ 	.byte	0x02, 0x4a
	.zero		1
	.zero		1


	//----- nvinfo : EIATTR_EXIT_INSTR_OFFSETS
	.align		4
        /*0058*/ 	.byte	0x04, 0x1c
        /*005a*/ 	.short	(.L_29 - .L_28)


	//   ....[0]....
.L_28:
        /*005c*/ 	.word	0x00000040


	//   ....[1]....
        /*0060*/ 	.word	0x00000460


	//----- nvinfo : EIATTR_CRS_STACK_SIZE
	.align		4
.L_29:
        /*0064*/ 	.byte	0x04, 0x1e
        /*0066*/ 	.short	(.L_31 - .L_30)
.L_30:
        /*0068*/ 	.word	0x00000000


	//----- nvinfo : EIATTR_CBANK_PARAM_SIZE
	.align		4
.L_31:
        /*006c*/ 	.byte	0x03, 0x19
        /*006e*/ 	.short	0x0020


	//----- nvinfo : EIATTR_PARAM_CBANK
	.align		4
        /*0070*/ 	.byte	0x04, 0x0a
        /*0072*/ 	.short	(.L_33 - .L_32)
	.align		4
.L_32:
        /*0074*/ 	.word	index@(.nv.constant0._Z2c3PiiS_S_)
        /*0078*/ 	.short	0x0380
        /*007a*/ 	.short	0x0020


	//----- nvinfo : EIATTR_SW_WAR
	.align		4
.L_33:
        /*007c*/ 	.byte	0x04, 0x36
        /*007e*/ 	.short	(.L_35 - .L_34)
.L_34:
        /*0080*/ 	.word	0x00000008
.L_35:


//--------------------- .nv.info._Z4p2_3PiS_S_S_iS_S_ --------------------------
	.section	.nv.info._Z4p2_3PiS_S_S_iS_S_,"",@"SHT_CUDA_INFO"
	.sectionflags	@""
	.align	4


	//----- nvinfo : EIATTR_CUDA_API_VERSION
	.align		4
        /*0000*/ 	.byte	0x04, 0x37
        /*0002*/ 	.short	(.L_37 - .L_36)
.L_36:
        /*0004*/ 	.word	0x00000082


	//----- nvinfo : EIATTR_KPARAM_INFO
	.align		4
.L_37:
        /*0008*/ 	.byte	0x04, 0x17
        /*000a*/ 	.short	(.L_39 - .L_38)
.L_38:
        /*000c*/ 	.word	0x00000000
        /*0010*/ 	.short	0x0006
        /*0012*/ 	.short	0x0030
        /*0014*/ 	.byte	0x00, 0xf5, 0x21, 0x00


	//----- nvinfo : EIATTR_KPARAM_INFO
	.align		4
.L_39:
        /*0018*/ 	.byte	0x04, 0x17
        /*001a*/ 	.short	(.L_41 - .L_40)
.L_40:
        /*001c*/ 	.word	0x00000000
        /*0020*/ 	.short	0x0005
        /*0022*/ 	.short	0x0028
        /*0024*/ 	.byte	0x00, 0xf5, 0x21, 0x00


	//----- nvinfo : EIATTR_KPARAM_INFO
	.align		4
.L_41:
        /*0028*/ 	.byte	0x04, 0x17
        /*002a*/ 	.short	(.L_43 - .L_42)
.L_42:
        /*002c*/ 	.word	0x00000000
        /*0030*/ 	.short	0x0004
        /*0032*/ 	.short	0x0020
        /*0034*/ 	.byte	0x00, 0xf0, 0x11, 0x00


	//----- nvinfo : EIATTR_KPARAM_INFO
	.align		4
.L_43:
        /*0038*/ 	.byte	0x04, 0x17
        /*003a*/ 	.short	(.L_45 - .L_44)
.L_44:
        /*003c*/ 	.word	0x00000000
        /*0040*/ 	.short	0x0003
        /*0042*/ 	.short	0x0018
        /*0044*/ 	.byte	0x00, 0xf5, 0x21, 0x00


	//----- nvinfo : EIATTR_KPARAM_INFO
	.align		4
.L_45:
        /*0048*/ 	.byte	0x04, 0x17
        /*004a*/ 	.short	(.L_47 - .L_46)
.L_46:
        /*004c*/ 	.word	0x00000000
        /*0050*/ 	.short	0x0002
        /*0052*/ 	.short	0x0010
        /*0054*/ 	.byte	0x00, 0xf5, 0x21, 0x00


	//----- nvinfo : EIATTR_KPARAM_INFO
	.align		4
.L_47:
        /*0058*/ 	.byte	0x04, 0x17
        /*005a*/ 	.short	(.L_49 - .L_48)
.L_48:
        /*005c*/ 	.word	0x00000000
        /*0060*/ 	.short	0x0001
        /*0062*/ 	.short	0x0008
        /*0064*/ 	.byte	0x00, 0xf5, 0x21, 0x00


	//----- nvinfo : EIATTR_KPARAM_INFO
	.align		4
.L_49:
        /*0068*/ 	.byte	0x04, 0x17
        /*006a*/ 	.short	(.L_51 - .L_50)
.L_50:
        /*006c*/ 	.word	0x00000000
        /*0070*/ 	.short	0x0000
        /*0072*/ 	.short	0x0000
        /*0074*/ 	.byte	0x00, 0xf5, 0x21, 0x00


	//----- nvinfo : EIATTR_SPARSE_MMA_MASK
	.align		4
.L_51:
        /*0078*/ 	.byte	0x03, 0x50
        /*007a*/ 	.short	0x0000


	//----- nvinfo : EIATTR_MAXREG_COUNT
	.align		4
        /*007c*/ 	.byte	0x03, 0x1b
        /*007e*/ 	.short	0x00ff


	//----- nvinfo : EIATTR_MERCURY_ISA_VERSION
	.align		4
        /*0080*/ 	.byte	0x03, 0x5f
        /*0082*/ 	.short	0x0101


	//----- nvinfo : EIATTR_VRC_CTA_INIT_COUNT
	.align		4
        /*0084*/ 	.byte	0x02, 0x4a
	.zero		1
	.zero		1


	//----- nvinfo : EIATTR_EXIT_INSTR_OFFSETS
	.align		4
        /*0088*/ 	.byte	0x04, 0x1c
        /*008a*/ 	.short	(.L_53 - .L_52)


	//   ....[0]....
.L_52:
        /*008c*/ 	.word	0x00000040


	//   ....[1]....
        /*0090*/ 	.word	0x00000380


	//----- nvinfo : EIATTR_CRS_STACK_SIZE
	.align		4
.L_53:
        /*0094*/ 	.byte	0x04, 0x1e
        /*0096*/ 	.short	(.L_55 - .L_54)
.L_54:
        /*0098*/ 	.word	0x00000000


	//----- nvinfo : EIATTR_CBANK_PARAM_SIZE
	.align		4
.L_55:
        /*009c*/ 	.byte	0x03, 0x19
        /*009e*/ 	.short	0x0038


	//----- nvinfo : EIATTR_PARAM_CBANK
	.align		4
        /*00a0*/ 	.byte	0x04, 0x0a
        /*00a2*/ 	.short	(.L_57 - .L_56)
	.align		4
.L_56:
        /*00a4*/ 	.word	index@(.nv.constant0._Z4p2_3PiS_S_S_iS_S_)
        /*00a8*/ 	.short	0x0380
        /*00aa*/ 	.short	0x0038


	//----- nvinfo : EIATTR_SW_WAR
	.align		4
.L_57:
        /*00ac*/ 	.byte	0x04, 0x36
        /*00ae*/ 	.short	(.L_59 - .L_58)
.L_58:
        /*00b0*/ 	.word	0x00000008
.L_59:


//--------------------- .nv.info._Z2p1PiiS_       --------------------------
	.section	.nv.info._Z2p1PiiS_,"",@"SHT_CUDA_INFO"
	.sectionflags	@""
	.align	4


	//----- nvinfo : EIATTR_CUDA_API_VERSION
	.align		4
        /*0000*/ 	.byte	0x04, 0x37
        /*0002*/ 	.short	(.L_61 - .L_60)
.L_60:
        /*0004*/ 	.word	0x00000082


	//----- nvinfo : EIATTR_KPARAM_INFO
	.align		4
.L_61:
        /*0008*/ 	.byte	0x04, 0x17
        /*000a*/ 	.short	(.L_63 - .L_62)
.L_62:
        /*000c*/ 	.word	0x00000000
        /*0010*/ 	.short	0x0002
        /*0012*/ 	.short	0x0010
        /*0014*/ 	.byte	0x00, 0xf5, 0x21, 0x00


	//----- nvinfo : EIATTR_KPARAM_INFO
	.align		4
.L_63:
        /*0018*/ 	.byte	0x04, 0x17
        /*001a*/ 	.short	(.L_65 - .L_64)
.L_64:
        /*001c*/ 	.word	0x00000000
        /*0020*/ 	.short	0x0001
        /*0022*/ 	.short	0x0008
        /*0024*/ 	.byte	0x00, 0xf0, 0x11, 0x00


	//----- nvinfo : EIATTR_KPARAM_INFO
	.align		4
.L_65:
        /*0028*/ 	.byte	0x04, 0x17
        /*002a*/ 	.short	(.L_67 - .L_66)
.L_66:
        /*002c*/ 	.word	0x00000000
        /*0030*/ 	.short	0x0000
        /*0032*/ 	.short	0x0000
        /*0034*/ 	.byte	0x00, 0xf5, 0x21, 0x00


	//----- nvinfo : EIATTR_SPARSE_MMA_MASK
	.align		4
.L_67:
        /*0038*/ 	.byte	0x03, 0x50
        /*003a*/ 	.short	0x0000


	//----- nvinfo : EIATTR_MAXREG_COUNT
	.align		4
        /*003c*/ 	.byte	0x03, 0x1b
        /*003e*/ 	.short	0x00ff


	//----- nvinfo : EIATTR_MERCURY_ISA_VERSION
	.align		4
        /*0040*/ 	.byte	0x03, 0x5f
        /*0042*/ 	.short	0x0101


	//----- nvinfo : EIATTR_VRC_CTA_INIT_COUNT
	.align		4
        /*0044*/ 	.byte	0x02, 0x4a
	.zero		1
	.zero		1


	//----- nvinfo : EIATTR_EXIT_INSTR_OFFSETS
	.align		4
        /*0048*/ 	.byte	0x04, 0x1c
        /*004a*/ 	.short	(.L_69 - .L_68)


	//   ....[0]....
.L_68:
        /*004c*/ 	.word	0x00000040


	//   ....[1]....
        /*0050*/ 	.word	0x00000120


	//----- nvinfo : EIATTR_CRS_STACK_SIZE
	.align		4
.L_69:
        /*0054*/ 	.byte	0x04, 0x1e
        /*0056*/ 	.short	(.L_71 - .L_70)
.L_70:
        /*0058*/ 	.word	0x00000000


	//----- nvinfo : EIATTR_CBANK_PARAM_SIZE
	.align		4
.L_71:
        /*005c*/ 	.byte	0x03, 0x19
        /*005e*/ 	.short	0x0018


	//----- nvinfo : EIATTR_PARAM_CBANK
	.align		4
        /*0060*/ 	.byte	0x04, 0x0a
        /*0062*/ 	.short	(.L_73 - .L_72)
	.align		4
.L_72:
        /*0064*/ 	.word	index@(.nv.constant0._Z2p1PiiS_)
        /*0068*/ 	.short	0x0380
        /*006a*/ 	.short	0x0018


	//----- nvinfo : EIATTR_SW_WAR
	.align		4
.L_73:
        /*006c*/ 	.byte	0x04, 0x36
        /*006e*/ 	.short	(.L_75 - .L_74)
.L_74:
        /*0070*/ 	.word	0x00000008
.L_75:


//--------------------- .nv.callgraph             --------------------------
	.section	.nv.callgraph,"",@"SHT_CUDA_CALLGRAPH"
	.align	4
	.sectionentsize	8
	.align		4
        /*0000*/ 	.word	0x00000000
	.align		4
        /*0004*/ 	.word	0xffffffff
	.align		4
        /*0008*/ 	.word	0x00000000
	.align		4
        /*000c*/ 	.word	0xfffffffe
	.align		4
        /*0010*/ 	.word	0x00000000
	.align		4
        /*0014*/ 	.word	0xfffffffd
	.align		4
        /*0018*/ 	.word	0x00000000
	.align		4
        /*001c*/ 	.word	0xfffffffc


//--------------------- .text._Z2c3PiiS_S_        --------------------------
	.section	.text._Z2c3PiiS_S_,"ax",@progbits
	.align	128
        .global         _Z2c3PiiS_S_
        .type           _Z2c3PiiS_S_,@function
        .size           _Z2c3PiiS_S_,(.L_x_18 - _Z2c3PiiS_S_)
        .other          _Z2c3PiiS_S_,@"STO_CUDA_ENTRY STV_DEFAULT"
_Z2c3PiiS_S_:
.text._Z2c3PiiS_S_:
[----:B------:R-:W-:Y:S01]  /*0000*/  LDC R1, c[0x0][0x37c] ;  /* 0x0000df00ff017b82 */ /* 0x000fe20000000800 */
[----:B------:R-:W0:Y:S01]  /*0010*/  S2R R0, SR_TID.X ;  /* 0x0000000000007919 */ /* 0x000e220000002100 */
[----:B------:R-:W0:Y:S02]  /*0020*/  LDCU UR4, c[0x0][0x388] ;  /* 0x00007100ff0477ac */ /* 0x000e240008000800 */
[----:B0-----:R-:W-:-:S13]  /*0030*/  ISETP.GE.AND P0, PT, R0, UR4, PT ;  /* 0x0000000400007c0c */ /* 0x001fda000bf06270 */
[----:B------:R-:W-:Y:S05]  /*0040*/  @P0 EXIT ;  /* 0x000000000000094d */ /* 0x000fea0003800000 */
[----:B------:R-:W0:Y:S01]  /*0050*/  LDCU UR4, c[0x0][0x360] ;  /* 0x00006c00ff0477ac */ /* 0x000e220008000800 */
[----:B------:R-:W1:Y:S02]  /*0060*/  LDCU.64 UR6, c[0x0][0x358] ;  /* 0x00006b00ff0677ac */ /* 0x000e640008000a00 */
.L_x_9:
[----:B--2---:R-:W2:Y:S01]  /*0070*/  LDC.64 R2, c[0x0][0x398] ;  /* 0x0000e600ff027b82 */ /* 0x004ea20000000a00 */
[----:B------:R-:W3:Y:S07]  /*0080*/  LDCU UR5, c[0x0][0x388] ;  /* 0x00007100ff0577ac */ /* 0x000eee0008000800 */
[----:B------:R-:W4:Y:S01]  /*0090*/  LDC.64 R6, c[0x0][0x380] ;  /* 0x0000e000ff067b82 */ /* 0x000f220000000a00 */
[----:B--2---:R-:W-:-:S05]  /*00a0*/  IMAD.WIDE R2, R0, 0x4, R2 ;  /* 0x0000000400027825 */ /* 0x004fca00078e0202 */
[----:B-1----:R1:W-:Y:S01]  /*00b0*/  STG.E desc[UR6][R2.64], RZ ;  /* 0x000000ff02007986 */ /* 0x0023e2000c101906 */
[----:B----4-:R-:W-:-:S05]  /*00c0*/  IMAD.WIDE R6, R0, 0x4, R6 ;  /* 0x0000000400067825 */ /* 0x010fca00078e0206 */
[----:B------:R-:W2:Y:S04]  /*00d0*/  LDG.E R4, desc[UR6][R6.64] ;  /* 0x0000000606047981 */ /* 0x000ea8000c1e1900 */
[----:B------:R-:W2:Y:S01]  /*00e0*/  LDG.E R5, desc[UR6][R6.64+0x4] ;  /* 0x0000040606057981 */ /* 0x000ea2000c1e1900 */
[----:B0-----:R-:W-:Y:S01]  /*00f0*/  VIADD R0, R0, UR4 ;  /* 0x0000000400007c36 */ /* 0x001fe20008000000 */
[----:B------:R-:W-:Y:S01]  /*0100*/  BSSY.RECONVERGENT B0, `(.L_x_0) ;  /* 0x0000033000007945 */ /* 0x000fe20003800200 */
[----:B------:R-:W-:-:S03]  /*0110*/  IMAD.MOV.U32 R9, RZ, RZ, RZ ;  /* 0x000000ffff097224 */ /* 0x000fc600078e00ff */
[----:B---3--:R-:W-:Y:S02]  /*0120*/  ISETP.GE.AND P0, PT, R0, UR5, PT ;  /* 0x0000000500007c0c */ /* 0x008fe4000bf06270 */
[----:B--2---:R-:W-:-:S13]  /*0130*/  ISETP.GT.AND P1, PT, R5, R4, PT ;  /* 0x000000040500720c */ /* 0x004fda0003f24270 */
[----:B-1----:R-:W-:Y:S05]  /*0140*/  @!P1 BRA `(.L_x_1) ;  /* 0x0000000000b89947 */ /* 0x002fea0003800000 */
[----:B------:R-:W-:Y:S01]  /*0150*/  BSSY.RECONVERGENT B1, `(.L_x_2) ;  /* 0x000002b000017945 */ /* 0x000fe20003800200 */
[----:B------:R-:W-:Y:S01]  /*0160*/  IADD3 R8, PT, PT, -R4, R5, RZ ;  /* 0x0000000504087210 */ /* 0x000fe20007ffe1ff */
[----:B------:R-:W-:Y:S02]  /*0170*/  IMAD.MOV.U32 R7, RZ, RZ, RZ ;  /* 0x000000ffff077224 */ /* 0x000fe400078e00ff */
[----:B------:R-:W-:-:S07]  /*0180*/  IMAD.MOV.U32 R6, RZ, RZ, R4 ;  /* 0x000000ffff067224 */ /* 0x000fce00078e0004 */
.L_x_8:
[----:B0-----:R-:W0:Y:S08]  /*0190*/  LDC.64 R10, c[0x0][0x390] ;  /* 0x0000e400ff0a7b82 */ /* 0x001e300000000a00 */
[----:B------:R-:W1:Y:S01]  /*01a0*/  LDC.64 R12, c[0x0][0x380] ;  /* 0x0000e000ff0c7b82 */ /* 0x000e620000000a00 */
[----:B0-----:R-:W-:-:S06]  /*01b0*/  IMAD.WIDE R10, R6, 0x4, R10 ;  /* 0x00000004060a7825 */ /* 0x001fcc00078e020a */
[----:B------:R-:W1:Y:S02]  /*01c0*/  LDG.E R11, desc[UR6][R10.64] ;  /* 0x000000060a0b7981 */ /* 0x000e64000c1e1900 */
[----:B-1----:R-:W-:-:S05]  /*01d0*/  IMAD.WIDE R12, R11, 0x4, R12 ;  /* 0x000000040b0c7825 */ /* 0x002fca00078e020c */
[----:B------:R-:W2:Y:S04]  /*01e0*/  LDG.E R16, desc[UR6][R12.64] ;  /* 0x000000060c107981 */ /* 0x000ea8000c1e1900 */
[----:B------:R-:W2:Y:S01]  /*01f0*/  LDG.E R9, desc[UR6][R12.64+0x4] ;  /* 0x000004060c097981 */ /* 0x000ea2000c1e1900 */
[----:B------:R-:W-:Y:S01]  /*0200*/  VIADD R6, R6, 0x1 ;  /* 0x0000000106067836 */ /* 0x000fe20000000000 */
[----:B------:R-:W-:Y:S04]  /*0210*/  BSSY.RECONVERGENT B2, `(.L_x_3) ;  /* 0x000001d000027945 */ /* 0x000fe80003800200 */
[----:B------:R-:W-:-:S02]  /*0220*/  ISETP.NE.AND P1, PT, R6, R5, PT ;  /* 0x000000050600720c */ /* 0x000fc40003f25270 */
[----:B--2---:R-:W-:-:S04]  /*0230*/  IADD3 R18, PT, PT, -R16, R9, RZ ;  /* 0x0000000910127210 */ /* 0x004fc80007ffe1ff */
[----:B------:R-:W-:-:S04]  /*0240*/  VIMNMX R9, PT, PT, R8, R18, PT ;  /* 0x0000001208097248 */ /* 0x000fc80003fe0100 */
[----:B------:R-:W-:-:S13]  /*0250*/  ISETP.GE.AND P2, PT, R9, 0x1, PT ;  /* 0x000000010900780c */ /* 0x000fda0003f46270 */
[----:B------:R-:W-:Y:S05]  /*0260*/  @!P2 BRA `(.L_x_4) ;  /* 0x00000000005ca947 */ /* 0x000fea0003800000 */
[----:B------:R-:W0:Y:S01]  /*0270*/  LDC.64 R10, c[0x0][0x390] ;  /* 0x0000e400ff0a7b82 */ /* 0x000e220000000a00 */
[----:B------:R-:W-:Y:S02]  /*0280*/  HFMA2 R17, -RZ, RZ, 0, 0 ;  /* 0x00000000ff117431 */ /* 0x000fe400000001ff */
[----:B------:R-:W-:-:S07]  /*0290*/  IMAD.MOV.U32 R9, RZ, RZ, RZ ;  /* 0x000000ffff097224 */ /* 0x000fce00078e00ff */
.L_x_7:
[----:B------:R-:W-:Y:S02]  /*02a0*/  IMAD.IADD R13, R4, 0x1, R17 ;  /* 0x00000001040d7824 */ /* 0x000fe400078e0211 */
[----:B------:R-:W-:Y:S02]  /*02b0*/  IMAD.IADD R15, R16, 0x1, R9 ;  /* 0x00000001100f7824 */ /* 0x000fe400078e0209 */
[----:B0-----:R-:W-:-:S04]  /*02c0*/  IMAD.WIDE R12, R13, 0x4, R10 ;  /* 0x000000040d0c7825 */ /* 0x001fc800078e020a */
[----:B------:R-:W-:Y:S02]  /*02d0*/  IMAD.WIDE R14, R15, 0x4, R10 ;  /* 0x000000040f0e7825 */ /* 0x000fe400078e020a */
[----:B------:R-:W2:Y:S04]  /*02e0*/  LDG.E R12, desc[UR6][R12.64] ;  /* 0x000000060c0c7981 */ /* 0x000ea8000c1e1900 */
[----:B------:R-:W2:Y:S01]  /*02f0*/  LDG.E R15, desc[UR6][R14.64] ;  /* 0x000000060e0f7981 */ /* 0x000ea2000c1e1900 */
[----:B------:R-:W-:Y:S01]  /*0300*/  BSSY.RECONVERGENT B3, `(.L_x_5) ;  /* 0x000000a000037945 */ /* 0x000fe20003800200 */
[----:B--2---:R-:W-:-:S13]  /*0310*/  ISETP.NE.AND P2, PT, R12, R15, PT ;  /* 0x0000000f0c00720c */ /* 0x004fda0003f45270 */
[----:B------:R-:W-:Y:S01]  /*0320*/  @!P2 IADD3 R7, PT, PT, R7, 0x1, RZ ;  /* 0x000000010707a810 */ /* 0x000fe20007ffe0ff */
[----:B------:R-:W-:Y:S01]  /*0330*/  @!P2 VIADD R17, R17, 0x1 ;  /* 0x000000011111a836 */ /* 0x000fe20000000000 */
[----:B------:R-:W-:-:S03]  /*0340*/  @!P2 IADD3 R9, PT, PT, R9, 0x1, RZ ;  /* 0x000000010909a810 */ /* 0x000fc60007ffe0ff */
[----:B------:R0:W-:Y:S01]  /*0350*/  @!P2 STG.E desc[UR6][R2.64], R7 ;  /* 0x000000070200a986 */ /* 0x0001e2000c101906 */
[----:B------:R-:W-:Y:S05]  /*0360*/  @!P2 BRA `(.L_x_6) ;  /* 0x00000000000ca947 */ /* 0x000fea0003800000 */
[----:B------:R-:W-:-:S13]  /*0370*/  ISETP.GT.AND P2, PT, R12, R15, PT ;  /* 0x0000000f0c00720c */ /* 0x000fda0003f44270 */
[----:B------:R-:W-:Y:S01]  /*0380*/  @P2 VIADD R9, R9, 0x1 ;  /* 0x0000000109092836 */ /* 0x000fe20000000000 */
[----:B------:R-:W-:-:S07]  /*0390*/  @!P2 IADD3 R17, PT, PT, R17, 0x1, RZ ;  /* 0x000000011111a810 */ /* 0x000fce0007ffe0ff */
.L_x_6:
[----:B------:R-:W-:Y:S05]  /*03a0*/  BSYNC.RECONVERGENT B3 ;  /* 0x0000000000037941 */ /* 0x000fea0003800200 */
.L_x_5:
[----:B------:R-:W-:Y:S02]  /*03b0*/  ISETP.GE.AND P2, PT, R9, R18, PT ;  /* 0x000000120900720c */ /* 0x000fe40003f46270 */
[----:B------:R-:W-:-:S13]  /*03c0*/  ISETP.LT.AND P3, PT, R17, R8, PT ;  /* 0x000000081100720c */ /* 0x000fda0003f61270 */
[----:B------:R-:W-:Y:S05]  /*03d0*/  @!P2 BRA P3, `(.L_x_7) ;  /* 0xfffffffc00b0a947 */ /* 0x000fea000183ffff */
.L_x_4:
[----:B------:R-:W-:Y:S05]  /*03e0*/  BSYNC.RECONVERGENT B2 ;  /* 0x0000000000027941 */ /* 0x000fea0003800200 */
.L_x_3:
[----:B------:R-:W-:Y:S05]  /*03f0*/  @P1 BRA `(.L_x_8) ;  /* 0xfffffffc00641947 */ /* 0x000fea000383ffff */
[----:B------:R-:W-:Y:S05]  /*0400*/  BSYNC.RECONVERGENT B1 ;  /* 0x0000000000017941 */ /* 0x000fea0003800200 */
.L_x_2:
[----:B0-----:R-:W-:-:S04]  /*0410*/  LEA.HI R7, R7, R7, RZ, 0x1 ;  /* 0x0000000707077211 */ /* 0x001fc800078f08ff */
[----:B------:R-:W-:-:S07]  /*0420*/  SHF.R.S32.HI R9, RZ, 0x1, R7 ;  /* 0x00000001ff097819 */ /* 0x000fce0000011407 */
.L_x_1:
[----:B------:R-:W-:Y:S05]  /*0430*/  BSYNC.RECONVERGENT B0 ;  /* 0x0000000000007941 */ /* 0x000fea0003800200 */
.L_x_0:
[----:B------:R2:W-:Y:S01]  /*0440*/  STG.E desc[UR6][R2.64], R9 ;  /* 0x0000000902007986 */ /* 0x0005e2000c101906 */
[----:B------:R-:W-:Y:S05]  /*0450*/  @!P0 BRA `(.L_x_9) ;  /* 0xfffffffc00048947 */ /* 0x000fea000383ffff */
[----:B------:R-:W-:Y:S05]  /*0460*/  EXIT ;  /* 0x000000000000794d */ /* 0x000fea0003800000 */
.L_x_10:
[----:B------:R-:W-:-:S00]  /*0470*/  BRA `(.L_x_10) ;  /* 0xfffffffc00fc7947 */ /* 0x000fc0000383ffff */
[----:B------:R-:W-:-:S00]  /*0480*/  NOP ;  /* 0x0000000000007918 */ /* 0x000fc00000000000 */
[----:B------:R-:W-:-:S00]  /*0490*/  NOP ;  /* 0x0000000000007918 */ /* 0x000fc00000000000 */
[----:B------:R-:W-:-:S00]  /*04a0*/  NOP ;  /* 0x0000000000007918 */ /* 0x000fc00000000000 */
[----:B------:R-:W-:-:S00]  /*04b0*/  NOP ;  /* 0x0000000000007918 */ /* 0x000fc00000000000 */
[----:B------:R-:W-:-:S00]  /*04c0*/  NOP ;  /* 0x0000000000007918 */ /* 0x000fc00000000000 */
[----:B------:R-:W-:-:S00]  /*04d0*/  NOP ;  /* 0x0000000000007918 */ /* 0x000fc00000000000 */
[----:B------:R-:W-:-:S00]  /*04e0*/  NOP ;  /* 0x0000000000007918 */ /* 0x000fc00000000000 */
[----:B------:R-:W-:-:S00]  /*04f0*/  NOP ;  /* 0x0000000000007918 */ /* 0x000fc00000000000 */
.L_x_18:


//--------------------- .text._Z4p2_3PiS_S_S_iS_S_ --------------------------
	.section	.text._Z4p2_3PiS_S_S_iS_S_,"ax",@progbits
	.align	128
        .global         _Z4p2_3PiS_S_S_iS_S_
        .type           _Z4p2_3PiS_S_S_iS_S_,@function
        .size           _Z4p2_3PiS_S_S_iS_S_,(.L_x_19 - _Z4p2_3PiS_S_S_iS_S_)
        .other          _Z4p2_3PiS_S_S_iS_S_,@"STO_CUDA_ENTRY STV_DEFAULT"
_Z4p2_3PiS_S_S_iS_S_:
.text._Z4p2_3PiS_S_S_iS_S_:
[----:B------:R-:W-:Y:S01]  /*0000*/  LDC R1, c[0x0][0x37c] ;  /* 0x0000df00ff017b82 */ /* 0x000fe20000000800 */
[----:B------:R-:W0:Y:S01]  /*0010*/  S2R R0, SR_TID.X ;  /* 0x0000000000007919 */ /* 0x000e220000002100 */
[----:B------:R-:W0:Y:S02]  /*0020*/  LDCU UR4, c[0x0][0x3a0] ;  /* 0x00007400ff0477ac */ /* 0x000e240008000800 */
[----:B0-----:R-:W-:-:S13]  /*0030*/  ISETP.GE.AND P0, PT, R0, UR4, PT ;  /* 0x0000000400007c0c */ /* 0x001fda000bf06270 */
[----:B------:R-:W-:Y:S05]  /*0040*/  @P0 EXIT ;  /* 0x000000000000094d */ /* 0x000fea0003800000 */
[----:B------:R-:W0:Y:S01]  /*0050*/  LDCU UR4, c[0x0][0x360] ;  /* 0x00006c00ff0477ac */ /* 0x000e220008000800 */
[----:B------:R-:W1:Y:S02]  /*0060*/  LDCU.64 UR6, c[0x0][0x358] ;  /* 0x00006b00ff0677ac */ /* 0x000e640008000a00 */
.L_x_14:
[----:B--2---:R-:W2:Y:S08]  /*0070*/  LDC.64 R2, c[0x0][0x3a8] ;  /* 0x0000ea00ff027b82 */ /* 0x004eb00000000a00 */
[----:B------:R-:W3:Y:S08]  /*0080*/  LDC.64 R4, c[0x0][0x3b0] ;  /* 0x0000ec00ff047b82 */ /* 0x000ef00000000a00 */
[----:B------:R-:W4:Y:S01]  /*0090*/  LDC.64 R6, c[0x0][0x390] ;  /* 0x0000e400ff067b82 */ /* 0x000f220000000a00 */
[----:B--2---:R-:W-:-:S07]  /*00a0*/  IMAD.WIDE R2, R0, 0x4, R2 ;  /* 0x0000000400027825 */ /* 0x004fce00078e0202 */
[----:B------:R-:W2:Y:S01]  /*00b0*/  LDC.64 R8, c[0x0][0x380] ;  /* 0x0000e000ff087b82 */ /* 0x000ea20000000a00 */
[----:B-1----:R1:W-:Y:S01]  /*00c0*/  STG.E desc[UR6][R2.64], RZ ;  /* 0x000000ff02007986 */ /* 0x0023e2000c101906 */
[----:B---3--:R-:W-:-:S06]  /*00d0*/  IMAD.WIDE R4, R0, 0x4, R4 ;  /* 0x0000000400047825 */ /* 0x008fcc00078e0204 */
[----:B------:R-:W3:Y:S01]  /*00e0*/  LDC.64 R10, c[0x0][0x388] ;  /* 0x0000e200ff0a7b82 */ /* 0x000ee20000000a00 */
[----:B------:R1:W-:Y:S01]  /*00f0*/  STG.E desc[UR6][R4.64], RZ ;  /* 0x000000ff04007986 */ /* 0x0003e2000c101906 */
[----:B----4-:R-:W-:-:S03]  /*0100*/  IMAD.WIDE R6, R0, 0x4, R6 ;  /* 0x0000000400067825 */ /* 0x010fc600078e0206 */
[----:B------:R1:W5:Y:S04]  /*0110*/  LDG.E R19, desc[UR6][R2.64] ;  /* 0x0000000602137981 */ /* 0x000368000c1e1900 */
[----:B------:R-:W4:Y:S04]  /*0120*/  LDG.E R12, desc[UR6][R6.64] ;  /* 0x00000006060c7981 */ /* 0x000f28000c1e1900 */
[----:B------:R-:W4:Y:S01]  /*0130*/  LDG.E R13, desc[UR6][R6.64+0x4] ;  /* 0x00000406060d7981 */ /* 0x000f22000c1e1900 */
[----:B------:R-:W-:Y:S01]  /*0140*/  BSSY.RECONVERGENT B0, `(.L_x_11) ;  /* 0x0000012000007945 */ /* 0x000fe20003800200 */
[----:B--2---:R-:W-:-:S04]  /*0150*/  IMAD.WIDE R8, R0, 0x4, R8 ;  /* 0x0000000400087825 */ /* 0x004fc800078e0208 */
[----:B---3--:R-:W-:Y:S01]  /*0160*/  IMAD.WIDE R10, R0, 0x4, R10 ;  /* 0x00000004000a7825 */ /* 0x008fe200078e020a */
[----:B----4-:R-:W-:-:S13]  /*0170*/  ISETP.GE.AND P0, PT, R12, R13, PT ;  /* 0x0000000d0c00720c */ /* 0x010fda0003f06270 */
[----:B-1----:R-:W-:Y:S05]  /*0180*/  @P0 BRA `(.L_x_12) ;  /* 0x0000000000340947 */ /* 0x002fea0003800000 */
[----:B------:R-:W-:-:S07]  /*0190*/  MOV R17, R12 ;  /* 0x0000000c00117202 */ /* 0x000fce0000000f00 */
.L_x_13:
[----:B------:R-:W1:Y:S08]  /*01a0*/  LDC.64 R12, c[0x0][0x398] ;  /* 0x0000e600ff0c7b82 */ /* 0x000e700000000a00 */
[----:B------:R-:W2:Y:S01]  /*01b0*/  LDC.64 R14, c[0x0][0x380] ;  /* 0x0000e000ff0e7b82 */ /* 0x000ea20000000a00 */
[----:B-1----:R-:W-:-:S06]  /*01c0*/  IMAD.WIDE R12, R17, 0x4, R12 ;  /* 0x00000004110c7825 */ /* 0x002fcc00078e020c */
[----:B------:R-:W2:Y:S02]  /*01d0*/  LDG.E R13, desc[UR6][R12.64] ;  /* 0x000000060c0d7981 */ /* 0x000ea4000c1e1900 */
[----:B--2---:R-:W-:-:S06]  /*01e0*/  IMAD.WIDE R14, R13, 0x4, R14 ;  /* 0x000000040d0e7825 */ /* 0x004fcc00078e020e */
[----:B------:R-:W2:Y:S02]  /*01f0*/  LDG.E R14, desc[UR6][R14.64] ;  /* 0x000000060e0e7981 */ /* 0x000ea4000c1e1900 */
[----:B--2--5:R-:W-:-:S05]  /*0200*/  IMAD.IADD R19, R14, 0x1, R19 ;  /* 0x000000010e137824 */ /* 0x024fca00078e0213 */
[----:B------:R1:W-:Y:S04]  /*0210*/  STG.E desc[UR6][R2.64], R19 ;  /* 0x0000001302007986 */ /* 0x0003e8000c101906 */
[----:B------:R-:W2:Y:S01]  /*0220*/  LDG.E R16, desc[UR6][R6.64+0x4] ;  /* 0x0000040606107981 */ /* 0x000ea2000c1e1900 */
[----:B------:R-:W-:-:S04]  /*0230*/  IADD3 R17, PT, PT, R17, 0x1, RZ ;  /* 0x0000000111117810 */ /* 0x000fc80007ffe0ff */
[----:B--2---:R-:W-:-:S13]  /*0240*/  ISETP.GE.AND P0, PT, R17, R16, PT ;  /* 0x000000101100720c */ /* 0x004fda0003f06270 */
[----:B-1----:R-:W-:Y:S05]  /*0250*/  @!P0 BRA `(.L_x_13) ;  /* 0xfffffffc00d08947 */ /* 0x002fea000383ffff */
.L_x_12:
[----:B0-----:R-:W-:Y:S05]  /*0260*/  BSYNC.RECONVERGENT B0 ;  /* 0x0000000000007941 */ /* 0x001fea0003800200 */
.L_x_11:
[----:B------:R-:W2:Y:S01]  /*0270*/  LDG.E R6, desc[UR6][R8.64] ;  /* 0x0000000608067981 */ /* 0x000ea2000c1e1900 */
[----:B------:R-:W0:Y:S03]  /*0280*/  LDCU UR5, c[0x0][0x3a0] ;  /* 0x00007400ff0577ac */ /* 0x000e260008000800 */
[----:B------:R-:W2:Y:S02]  /*0290*/  LDG.E R7, desc[UR6][R10.64] ;  /* 0x000000060a077981 */ /* 0x000ea4000c1e1900 */
[----:B--2---:R-:W-:-:S05]  /*02a0*/  IMAD R6, R7, 0x2, R6 ;  /* 0x0000000207067824 */ /* 0x004fca00078e0206 */
[----:B-----5:R-:W-:-:S05]  /*02b0*/  IADD3 R19, PT, PT, -R6, R19, RZ ;  /* 0x0000001306137210 */ /* 0x020fca0007ffe1ff */
[----:B------:R2:W-:Y:S04]  /*02c0*/  STG.E desc[UR6][R2.64], R19 ;  /* 0x0000001302007986 */ /* 0x0005e8000c101906 */
[----:B------:R-:W3:Y:S04]  /*02d0*/  LDG.E R6, desc[UR6][R8.64] ;  /* 0x0000000608067981 */ /* 0x000ee8000c1e1900 */
[----:B------:R-:W4:Y:S01]  /*02e0*/  LDG.E R12, desc[UR6][R10.64] ;  /* 0x000000060a0c7981 */ /* 0x000f22000c1e1900 */
[----:B------:R-:W-:-:S04]  /*02f0*/  IADD3 R0, PT, PT, R0, UR4, RZ ;  /* 0x0000000400007c10 */ /* 0x000fc8000fffe0ff */
[----:B0-----:R-:W-:Y:S01]  /*0300*/  ISETP.GE.AND P0, PT, R0, UR5, PT ;  /* 0x0000000500007c0c */ /* 0x001fe2000bf06270 */
[----:B---3--:R-:W-:-:S04]  /*0310*/  VIADD R7, R6, 0xffffffff ;  /* 0xffffffff06077836 */ /* 0x008fc80000000000 */
[----:B------:R-:W-:Y:S01]  /*0320*/  IMAD R7, R6, R7, RZ ;  /* 0x0000000706077224 */ /* 0x000fe200078e02ff */
[----:B----4-:R-:W-:-:S04]  /*0330*/  IADD3 R12, PT, PT, -R12, RZ, RZ ;  /* 0x000000ff0c0c7210 */ /* 0x010fc80007ffe1ff */
[----:B------:R-:W-:-:S04]  /*0340*/  LEA.HI R7, R7, R7, RZ, 0x1 ;  /* 0x0000000707077211 */ /* 0x000fc800078f08ff */
[----:B------:R-:W-:-:S05]  /*0350*/  LEA.HI.SX32 R7, R7, R12, 0x1f ;  /* 0x0000000c07077211 */ /* 0x000fca00078ffaff */
[----:B------:R2:W-:Y:S01]  /*0360*/  STG.E desc[UR6][R4.64], R7 ;  /* 0x0000000704007986 */ /* 0x0005e2000c101906 */
[----:B------:R-:W-:Y:S05]  /*0370*/  @!P0 BRA `(.L_x_14) ;  /* 0xfffffffc003c8947 */ /* 0x000fea000383ffff */
[----:B------:R-:W-:Y:S05]  /*0380*/  EXIT ;  /* 0x000000000000794d */ /* 0x000fea0003800000 */
.L_x_15:
        /* <DEDUP_REMOVED lines=15> */
.L_x_19:


//--------------------- .text._Z2p1PiiS_          --------------------------
	.section	.text._Z2p1PiiS_,"ax",@progbits
	.align	128
        .global         _Z2p1PiiS_
        .type           _Z2p1PiiS_,@function
        .size           _Z2p1PiiS_,(.L_x_20 - _Z2p1PiiS_)
        .other          _Z2p1PiiS_,@"STO_CUDA_ENTRY STV_DEFAULT"
_Z2p1PiiS_:
.text._Z2p1PiiS_:
[----:B------:R-:W-:Y:S01]  /*0000*/  LDC R1, c[0x0][0x37c] ;  /* 0x0000df00ff017b82 */ /* 0x000fe20000000800 */
[----:B------:R-:W0:Y:S01]  /*0010*/  S2R R11, SR_TID.X ;  /* 0x00000000000b7919 */ /* 0x000e220000002100 */
[----:B------:R-:W0:Y:S02]  /*0020*/  LDCU UR5, c[0x0][0x388] ;  /* 0x00007100ff0577ac */ /* 0x000e240008000800 */
[----:B0-----:R-:W-:-:S13]  /*0030*/  ISETP.GE.AND P0, PT, R11, UR5, PT ;  /* 0x000000050b007c0c */ /* 0x001fda000bf06270 */
[----:B------:R-:W-:Y:S05]  /*0040*/  @P0 EXIT ;  /* 0x000000000000094d */ /* 0x000fea0003800000 */
[----:B------:R-:W0:Y:S01]  /*0050*/  LDC.64 R6, c[0x0][0x380] ;  /* 0x0000e000ff067b82 */ /* 0x000e220000000a00 */
[----:B------:R-:W1:Y:S01]  /*0060*/  LDCU UR4, c[0x0][0x360] ;  /* 0x00006c00ff0477ac */ /* 0x000e620008000800 */
[----:B------:R-:W2:Y:S06]  /*0070*/  LDCU.64 UR6, c[0x0][0x358] ;  /* 0x00006b00ff0677ac */ /* 0x000eac0008000a00 */
[----:B------:R-:W3:Y:S02]  /*0080*/  LDC.64 R8, c[0x0][0x390] ;  /* 0x0000e400ff087b82 */ /* 0x000ee40000000a00 */
.L_x_16:
[----:B0-----:R-:W-:-:S05]  /*0090*/  IMAD.WIDE R2, R11, 0x4, R6 ;  /* 0x000000040b027825 */ /* 0x001fca00078e0206 */
[----:B--2---:R-:W2:Y:S04]  /*00a0*/  LDG.E R0, desc[UR6][R2.64+0x4] ;  /* 0x0000040602007981 */ /* 0x004ea8000c1e1900 */
[----:B----4-:R-:W2:Y:S01]  /*00b0*/  LDG.E R13, desc[UR6][R2.64] ;  /* 0x00000006020d7981 */ /* 0x010ea2000c1e1900 */
[C---:B---3--:R-:W-:Y:S01]  /*00c0*/  IMAD.WIDE R4, R11.reuse, 0x4, R8 ;  /* 0x000000040b047825 */ /* 0x048fe200078e0208 */
[----:B-1----:R-:W-:-:S04]  /*00d0*/  IADD3 R11, PT, PT, R11, UR4, RZ ;  /* 0x000000040b0b7c10 */ /* 0x002fc8000fffe0ff */
[----:B------:R-:W-:Y:S02]  /*00e0*/  ISETP.GE.AND P0, PT, R11, UR5, PT ;  /* 0x000000050b007c0c */ /* 0x000fe4000bf06270 */
[----:B--2---:R-:W-:-:S05]  /*00f0*/  IADD3 R13, PT, PT, R0, -R13, RZ ;  /* 0x8000000d000d7210 */ /* 0x004fca0007ffe0ff */
[----:B------:R4:W-:Y:S06]  /*0100*/  STG.E desc[UR6][R4.64], R13 ;  /* 0x0000000d04007986 */ /* 0x0009ec000c101906 */
[----:B------:R-:W-:Y:S05]  /*0110*/  @!P0 BRA `(.L_x_16) ;  /* 0xfffffffc00dc8947 */ /* 0x000fea000383ffff */
[----:B------:R-:W-:Y:S05]  /*0120*/  EXIT ;  /* 0x000000000000794d */ /* 0x000fea0003800000 */
.L_x_17:
        /* <DEDUP_REMOVED lines=13> */
.L_x_20:


//--------------------- .nv.shared.reserved.0     --------------------------
	.section	.nv.shared.reserved.0,"aw",@nobits
	.weak		__nv_reservedSMEM_offset_0_alias
	.size		__nv_reservedSMEM_offset_0_alias, 0, 64
	.other		__nv_reservedSMEM_offset_0_alias,@"STO_CUDA_RESERVED_SHARED STV_DEFAULT"
__nv_reservedSMEM_offset_0_alias:
	.zero		0
	.zero		64


//--------------------- .nv.constant0._Z2c3PiiS_S_ --------------------------
	.section	.nv.constant0._Z2c3PiiS_S_,"a",@progbits
	.sectionflags	@""
	.align	4
.nv.constant0._Z2c3PiiS_S_:
	.zero		928


//--------------------- .nv.constant0._Z4p2_3PiS_S_S_iS_S_ --------------------------
	.section	.nv.constant0._Z4p2_3PiS_S_S_iS_S_,"a",@progbits
	.sectionflags	@""
	.align	4
.nv.constant0._Z4p2_3PiS_S_S_iS_S_:
	.zero		952


//--------------------- .nv.constant0._Z2p1PiiS_  --------------------------
	.section	.nv.constant0._Z2p1PiiS_,"a",@progbits
	.sectionflags	@""
	.align	4
.nv.constant0._Z2p1PiiS_:
	.zero		920


//--------------------- SYMBOLS --------------------------

	.type		.nv.reservedSmem.offset0,@object
	.size		.nv.reservedSmem.offset0,0x4
